//
// Generated by NVIDIA NVVM Compiler
//
// Compiler Build ID: CL-36424714
// Cuda compilation tools, release 13.0, V13.0.88
// Based on NVVM 20.0.0
//

.version 9.0
.target sm_100
.address_size 64

	// .globl	_Z10initKernelPii

.visible .entry _Z10initKernelPii(
	.param .u64 .ptr .align 1 _Z10initKernelPii_param_0,
	.param .u32 _Z10initKernelPii_param_1
)
{
	.reg .pred 	%p<2>;
	.reg .b32 	%r<7>;
	.reg .b64 	%rd<3>;

	ld.param.u64 	%rd1, [_Z10initKernelPii_param_0];
	ld.param.u32 	%r1, [_Z10initKernelPii_param_1];
	mov.u32 	%r2, %ctaid.x;
	mov.u32 	%r3, %ntid.x;
	mul.lo.s32 	%r4, %r2, %r3;
	mov.u32 	%r5, %tid.x;
	neg.s32 	%r6, %r5;
	setp.ne.s32 	%p1, %r4, %r6;
	@%p1 bra 	$L__BB0_2;
	cvta.to.global.u64 	%rd2, %rd1;
	st.global.u32 	[%rd2], %r1;
$L__BB0_2:
	ret;

}
	// .globl	_Z15incrementKernelPi
.visible .entry _Z15incrementKernelPi(
	.param .u64 .ptr .align 1 _Z15incrementKernelPi_param_0
)
{
	.reg .pred 	%p<2>;
	.reg .b32 	%r<8>;
	.reg .b64 	%rd<3>;

	ld.param.u64 	%rd1, [_Z15incrementKernelPi_param_0];
	mov.u32 	%r1, %ctaid.x;
	mov.u32 	%r2, %ntid.x;
	mul.lo.s32 	%r3, %r1, %r2;
	mov.u32 	%r4, %tid.x;
	neg.s32 	%r5, %r4;
	setp.ne.s32 	%p1, %r3, %r5;
	@%p1 bra 	$L__BB1_2;
	cvta.to.global.u64 	%rd2, %rd1;
	ld.global.u32 	%r6, [%rd2];
	add.s32 	%r7, %r6, 1;
	st.global.u32 	[%rd2], %r7;
$L__BB1_2:
	ret;

}


// ===== COMPILED SASS (sm_100) =====

	.target	sm_100

	.elftype	@"ET_EXEC"


//--------------------- .note.nv.tkinfo           --------------------------
	.section	.note.nv.tkinfo,"",@"SHT_NOTE"
	.sectionflags	@"SHF_NOTE_NV_TKINFO"
	.tkinfo
        /*0018*/ 	.word	0x00000002
        /*0030*/ 	.string	""
        /*0030*/ 	.string	"ptxas"
        /*0030*/ 	.string	"Cuda compilation tools, release 13.0, V13.0.88"
        /*0030*/ 	.string	"Build cuda_13.0.r13.0/compiler.36424714_0"
        /*0030*/ 	.string	"-arch sm_100 -m 64 "



//--------------------- .note.nv.cuinfo           --------------------------
	.section	.note.nv.cuinfo,"",@"SHT_NOTE"
	.sectionflags	@"SHF_NOTE_NV_CUINFO"
        /*0018*/ 	.short	0x0002
        /*001a*/ 	.short	0x0064
        /*001c*/ 	.short	0x0082
	.zero		2


//--------------------- .nv.info                  --------------------------
	.section	.nv.info,"",@"SHT_CUDA_INFO"
	.align	4


	//----- nvinfo : EIATTR_REGCOUNT
	.align		4
        /*0000*/ 	.byte	0x04, 0x2f
        /*0002*/ 	.short	(.L_1 - .L_0)
	.align		4
.L_0:
        /*0004*/ 	.word	index@(_Z10initKernelPii)
        /*0008*/ 	.word	0x00000008


	//----- nvinfo : EIATTR_FRAME_SIZE
	.align		4
.L_1:
        /*000c*/ 	.byte	0x04, 0x11
        /*000e*/ 	.short	(.L_3 - .L_2)
	.align		4
.L_2:
        /*0010*/ 	.word	index@(_Z10initKernelPii)
        /*0014*/ 	.word	0x00000000


	//----- nvinfo : EIATTR_REGCOUNT
	.align		4
.L_3:
        /*0018*/ 	.byte	0x04, 0x2f
        /*001a*/ 	.short	(.L_5 - .L_4)
	.align		4
.L_4:
        /*001c*/ 	.word	index@(_Z15incrementKernelPi)
        /*0020*/ 	.word	0x00000008


	//----- nvinfo : EIATTR_FRAME_SIZE
	.align		4
.L_5:
        /*0024*/ 	.byte	0x04, 0x11
        /*0026*/ 	.short	(.L_7 - .L_6)
	.align		4
.L_6:
        /*0028*/ 	.word	index@(_Z15incrementKernelPi)
        /*002c*/ 	.word	0x00000000


	//----- nvinfo : EIATTR_MIN_STACK_SIZE
	.align		4
.L_7:
        /*0030*/ 	.byte	0x04, 0x12
        /*0032*/ 	.short	(.L_9 - .L_8)
	.align		4
.L_8:
        /*0034*/ 	.word	index@(_Z15incrementKernelPi)
        /*0038*/ 	.word	0x00000000


	//----- nvinfo : EIATTR_MIN_STACK_SIZE
	.align		4
.L_9:
        /*003c*/ 	.byte	0x04, 0x12
        /*003e*/ 	.short	(.L_11 - .L_10)
	.align		4
.L_10:
        /*0040*/ 	.word	index@(_Z10initKernelPii)
        /*0044*/ 	.word	0x00000000
.L_11:


//--------------------- .nv.compat                --------------------------
	.section	.nv.compat,"",@"SHT_CUDA_COMPAT_INFO"
	.align	4
        /*0000*/ 	.byte	0x02, 0x09, 0x00, 0x00, 0x02, 0x02, 0x01, 0x00, 0x02, 0x05, 0x05, 0x00, 0x03, 0x07, 0x01, 0x01
        /*0010*/ 	.byte	0x02, 0x03, 0x00, 0x00, 0x02, 0x06, 0x01, 0x00, 0x04, 0x0b, 0x08, 0x00, 0x09, 0x00, 0x00, 0x00
        /*0020*/ 	.byte	0x00, 0x00, 0x00, 0x00


//--------------------- .nv.info._Z15incrementKernelPi --------------------------
	.section	.nv.info._Z15incrementKernelPi,"",@"SHT_CUDA_INFO"
	.sectionflags	@""
	.align	4


	//----- nvinfo : EIATTR_CUDA_API_VERSION
	.align		4
        /*0000*/ 	.byte	0x04, 0x37
        /*0002*/ 	.short	(.L_13 - .L_12)
.L_12:
        /*0004*/ 	.word	0x00000082


	//----- nvinfo : EIATTR_KPARAM_INFO
	.align		4
.L_13:
        /*0008*/ 	.byte	0x04, 0x17
        /*000a*/ 	.short	(.L_15 - .L_14)
.L_14:
        /*000c*/ 	.word	0x00000000
        /*0010*/ 	.short	0x0000
        /*0012*/ 	.short	0x0000
        /*0014*/ 	.byte	0x00, 0xf5, 0x21, 0x00


	//----- nvinfo : EIATTR_SPARSE_MMA_MASK
	.align		4
.L_15:
        /*0018*/ 	.byte	0x03, 0x50
        /*001a*/ 	.short	0x0000


	//----- nvinfo : EIATTR_MAXREG_COUNT
	.align		4
        /*001c*/ 	.byte	0x03, 0x1b
        /*001e*/ 	.short	0x00ff


	//----- nvinfo : EIATTR_MERCURY_ISA_VERSION
	.align		4
        /*0020*/ 	.byte	0x03, 0x5f
        /*0022*/ 	.short	0x0101


	//----- nvinfo : EIATTR_VRC_CTA_INIT_COUNT
	.align		4
        /*0024*/ 	.byte	0x02, 0x4a
	.zero		1
	.zero		1


	//----- nvinfo : EIATTR_EXIT_INSTR_OFFSETS
	.align		4
        /*0028*/ 	.byte	0x04, 0x1c
        /*002a*/ 	.short	(.L_17 - .L_16)


	//   ....[0]....
.L_16:
        /*002c*/ 	.word	0x00000070


	//   ....[1]....
        /*0030*/ 	.word	0x000000d0


	//----- nvinfo : EIATTR_CBANK_PARAM_SIZE
	.align		4
.L_17:
        /*0034*/ 	.byte	0x03, 0x19
        /*0036*/ 	.short	0x0008


	//----- nvinfo : EIATTR_PARAM_CBANK
	.align		4
        /*0038*/ 	.byte	0x04, 0x0a
        /*003a*/ 	.short	(.L_19 - .L_18)
	.align		4
.L_18:
        /*003c*/ 	.word	index@(.nv.constant0._Z15incrementKernelPi)
        /*0040*/ 	.short	0x0380
        /*0042*/ 	.short	0x0008


	//----- nvinfo : EIATTR_SW_WAR
	.align		4
.L_19:
        /*0044*/ 	.byte	0x04, 0x36
        /*0046*/ 	.short	(.L_21 - .L_20)
.L_20:
        /*0048*/ 	.word	0x00000008
.L_21:


//--------------------- .nv.info._Z10initKernelPii --------------------------
	.section	.nv.info._Z10initKernelPii,"",@"SHT_CUDA_INFO"
	.sectionflags	@""
	.align	4


	//----- nvinfo : EIATTR_CUDA_API_VERSION
	.align		4
        /*0000*/ 	.byte	0x04, 0x37
        /*0002*/ 	.short	(.L_23 - .L_22)
.L_22:
        /*0004*/ 	.word	0x00000082


	//----- nvinfo : EIATTR_KPARAM_INFO
	.align		4
.L_23:
        /*0008*/ 	.byte	0x04, 0x17
        /*000a*/ 	.short	(.L_25 - .L_24)
.L_24:
        /*000c*/ 	.word	0x00000000
        /*0010*/ 	.short	0x0001
        /*0012*/ 	.short	0x0008
        /*0014*/ 	.byte	0x00, 0xf0, 0x11, 0x00


	//----- nvinfo : EIATTR_KPARAM_INFO
	.align		4
.L_25:
        /*0018*/ 	.byte	0x04, 0x17
        /*001a*/ 	.short	(.L_27 - .L_26)
.L_26:
        /*001c*/ 	.word	0x00000000
        /*0020*/ 	.short	0x0000
        /*0022*/ 	.short	0x0000
        /*0024*/ 	.byte	0x00, 0xf5, 0x21, 0x00


	//----- nvinfo : EIATTR_SPARSE_MMA_MASK
	.align		4
.L_27:
        /*0028*/ 	.byte	0x03, 0x50
        /*002a*/ 	.short	0x0000


	//----- nvinfo : EIATTR_MAXREG_COUNT
	.align		4
        /*002c*/ 	.byte	0x03, 0x1b
        /*002e*/ 	.short	0x00ff


	//----- nvinfo : EIATTR_MERCURY_ISA_VERSION
	.align		4
        /*0030*/ 	.byte	0x03, 0x5f
        /*0032*/ 	.short	0x0101


	//----- nvinfo : EIATTR_VRC_CTA_INIT_COUNT
	.align		4
        /*0034*/ 	.byte	0x02, 0x4a
	.zero		1
	.zero		1


	//----- nvinfo : EIATTR_EXIT_INSTR_OFFSETS
	.align		4
        /*0038*/ 	.byte	0x04, 0x1c
        /*003a*/ 	.short	(.L_29 - .L_28)


	//   ....[0]....
.L_28:
        /*003c*/ 	.word	0x00000070


	//   ....[1]....
        /*0040*/ 	.word	0x000000c0


	//----- nvinfo : EIATTR_CBANK_PARAM_SIZE
	.align		4
.L_29:
        /*0044*/ 	.byte	0x03, 0x19
        /*0046*/ 	.short	0x000c


	//----- nvinfo : EIATTR_PARAM_CBANK
	.align		4
        /*0048*/ 	.byte	0x04, 0x0a
        /*004a*/ 	.short	(.L_31 - .L_30)
	.align		4
.L_30:
        /*004c*/ 	.word	index@(.nv.constant0._Z10initKernelPii)
        /*0050*/ 	.short	0x0380
        /*0052*/ 	.short	0x000c


	//----- nvinfo : EIATTR_SW_WAR
	.align		4
.L_31:
        /*0054*/ 	.byte	0x04, 0x36
        /*0056*/ 	.short	(.L_33 - .L_32)
.L_32:
        /*0058*/ 	.word	0x00000008
.L_33:


//--------------------- .nv.callgraph             --------------------------
	.section	.nv.callgraph,"",@"SHT_CUDA_CALLGRAPH"
	.align	4
	.sectionentsize	8
	.align		4
        /*0000*/ 	.word	0x00000000
	.align		4
        /*0004*/ 	.word	0xffffffff
	.align		4
        /*0008*/ 	.word	0x00000000
	.align		4
        /*000c*/ 	.word	0xfffffffe
	.align		4
        /*0010*/ 	.word	0x00000000
	.align		4
        /*0014*/ 	.word	0xfffffffd
	.align		4
        /*0018*/ 	.word	0x00000000
	.align		4
        /*001c*/ 	.word	0xfffffffc


//--------------------- .text._Z15incrementKernelPi --------------------------
	.section	.text._Z15incrementKernelPi,"ax",@progbits
	.align	128
        .global         _Z15incrementKernelPi
        .type           _Z15incrementKernelPi,@function
        .size           _Z15incrementKernelPi,(.L_x_2 - _Z15incrementKernelPi)
        .other          _Z15incrementKernelPi,@"STO_CUDA_ENTRY STV_DEFAULT"
_Z15incrementKernelPi:
.text._Z15incrementKernelPi:
[----:B------:R-:W-:Y:S01]  /*0000*/  LDC R1, c[0x0][0x37c] ;  /* 0x0000df00ff017b82 */ /* 0x000fe20000000800 */
[----:B------:R-:W0:Y:S07]  /*0010*/  S2R R0, SR_TID.X ;  /* 0x0000000000007919 */ /* 0x000e2e0000002100 */
[----:B------:R-:W1:Y:S01]  /*0020*/  S2UR UR4, SR_CTAID.X ;  /* 0x00000000000479c3 */ /* 0x000e620000002500 */
[----:B------:R-:W1:Y:S02]  /*0030*/  LDCU UR5, c[0x0][0x360] ;  /* 0x00006c00ff0577ac */ /* 0x000e640008000800 */
[----:B-1----:R-:W-:Y:S01]  /*0040*/  UIMAD UR4, UR4, UR5, URZ ;  /* 0x00000005040472a4 */ /* 0x002fe2000f8e02ff */
[----:B0-----:R-:W-:-:S05]  /*0050*/  IMAD.MOV R0, RZ, RZ, -R0 ;  /* 0x000000ffff007224 */ /* 0x001fca00078e0a00 */
[----:B------:R-:W-:-:S13]  /*0060*/  ISETP.NE.AND P0, PT, R0, UR4, PT ;  /* 0x0000000400007c0c */ /* 0x000fda000bf05270 */
[----:B------:R-:W-:Y:S05]  /*0070*/  @P0 EXIT ;  /* 0x000000000000094d */ /* 0x000fea0003800000 */
[----:B------:R-:W0:Y:S01]  /*0080*/  LDC.64 R2, c[0x0][0x380] ;  /* 0x0000e000ff027b82 */ /* 0x000e220000000a00 */
[----:B------:R-:W0:Y:S02]  /*0090*/  LDCU.64 UR4, c[0x0][0x358] ;  /* 0x00006b00ff0477ac */ /* 0x000e240008000a00 */
[----:B0-----:R-:W2:Y:S02]  /*00a0*/  LDG.E R0, desc[UR4][R2.64] ;  /* 0x0000000402007981 */ /* 0x001ea4000c1e1900 */
[----:B--2---:R-:W-:-:S05]  /*00b0*/  IADD3 R5, PT, PT, R0, 0x1, RZ ;  /* 0x0000000100057810 */ /* 0x004fca0007ffe0ff */
[----:B------:R-:W-:Y:S01]  /*00c0*/  STG.E desc[UR4][R2.64], R5 ;  /* 0x0000000502007986 */ /* 0x000fe2000c101904 */
[----:B------:R-:W-:Y:S05]  /*00d0*/  EXIT ;  /* 0x000000000000794d */ /* 0x000fea0003800000 */
.L_x_0:
[----:B------:R-:W-:-:S00]  /*00e0*/  BRA `(.L_x_0) ;  /* 0xfffffffc00fc7947 */ /* 0x000fc0000383ffff */
[----:B------:R-:W-:-:S00]  /*00f0*/  NOP ;  /* 0x0000000000007918 */ /* 0x000fc00000000000 */
        /* <DEDUP_REMOVED lines=8> */
.L_x_2:


//--------------------- .text._Z10initKernelPii   --------------------------
	.section	.text._Z10initKernelPii,"ax",@progbits
	.align	128
        .global         _Z10initKernelPii
        .type           _Z10initKernelPii,@function
        .size           _Z10initKernelPii,(.L_x_3 - _Z10initKernelPii)
        .other          _Z10initKernelPii,@"STO_CUDA_ENTRY STV_DEFAULT"
_Z10initKernelPii:
.text._Z10initKernelPii:
[----:B------:R-:W-:Y:S01]  /*0000*/  LDC R1, c[0x0][0x37c] ;  /* 0x0000df00ff017b82 */ /* 0x000fe20000000800 */
[----:B------:R-:W0:Y:S07]  /*0010*/  S2R R0, SR_TID.X ;  /* 0x0000000000007919 */ /* 0x000e2e0000002100 */
[----:B------:R-:W1:Y:S01]  /*0020*/  S2UR UR4, SR_CTAID.X ;  /* 0x00000000000479c3 */ /* 0x000e620000002500 */
[----:B------:R-:W1:Y:S02]  /*0030*/  LDCU UR5, c[0x0][0x360] ;  /* 0x00006c00ff0577ac */ /* 0x000e640008000800 */
[----:B-1----:R-:W-:Y:S01]  /*0040*/  UIMAD UR4, UR4, UR5, URZ ;  /* 0x00000005040472a4 */ /* 0x002fe2000f8e02ff */
[----:B0-----:R-:W-:-:S05]  /*0050*/  IADD3 R0, PT, PT, -R0, RZ, RZ ;  /* 0x000000ff00007210 */ /* 0x001fca0007ffe1ff */
[----:B------:R-:W-:-:S13]  /*0060*/  ISETP.NE.AND P0, PT, R0, UR4, PT ;  /* 0x0000000400007c0c */ /* 0x000fda000bf05270 */
[----:B------:R-:W-:Y:S05]  /*0070*/  @P0 EXIT ;  /* 0x000000000000094d */ /* 0x000fea0003800000 */
[----:B------:R-:W0:Y:S01]  /*0080*/  LDC R5, c[0x0][0x388] ;  /* 0x0000e200ff057b82 */ /* 0x000e220000000800 */
[----:B------:R-:W0:Y:S07]  /*0090*/  LDCU.64 UR4, c[0x0][0x358] ;  /* 0x00006b00ff0477ac */ /* 0x000e2e0008000a00 */
[----:B------:R-:W0:Y:S02]  /*00a0*/  LDC.64 R2, c[0x0][0x380] ;  /* 0x0000e000ff027b82 */ /* 0x000e240000000a00 */
[----:B0-----:R-:W-:Y:S01]  /*00b0*/  STG.E desc[UR4][R2.64], R5 ;  /* 0x0000000502007986 */ /* 0x001fe2000c101904 */
[----:B------:R-:W-:Y:S05]  /*00c0*/  EXIT ;  /* 0x000000000000794d */ /* 0x000fea0003800000 */
.L_x_1:
        /* <DEDUP_REMOVED lines=11> */
.L_x_3:


//--------------------- .nv.shared.reserved.0     --------------------------
	.section	.nv.shared.reserved.0,"aw",@nobits
	.weak		__nv_reservedSMEM_offset_0_alias
	.size		__nv_reservedSMEM_offset_0_alias, 0, 64
	.other		__nv_reservedSMEM_offset_0_alias,@"STO_CUDA_RESERVED_SHARED STV_DEFAULT"
__nv_reservedSMEM_offset_0_alias:
	.zero		0
	.zero		64


//--------------------- .nv.constant0._Z15incrementKernelPi --------------------------
	.section	.nv.constant0._Z15incrementKernelPi,"a",@progbits
	.sectionflags	@""
	.align	4
.nv.constant0._Z15incrementKernelPi:
	.zero		904


//--------------------- .nv.constant0._Z10initKernelPii --------------------------
	.section	.nv.constant0._Z10initKernelPii,"a",@progbits
	.sectionflags	@""
	.align	4
.nv.constant0._Z10initKernelPii:
	.zero		908


//--------------------- SYMBOLS --------------------------

	.type		.nv.reservedSmem.offset0,@object
	.size		.nv.reservedSmem.offset0,0x4
